	.headerflags	@"EF_CUDA_TEXMODE_UNIFIED EF_CUDA_64BIT_ADDRESS EF_CUDA_SM86 EF_CUDA_VIRTUAL_SM(EF_CUDA_SM86)"
	.elftype	@"ET_EXEC"


//--------------------- .nv.info                  --------------------------
	.section	.nv.info,"",@"SHT_CUDA_INFO"
	.align	4


	//----- nvinfo : EIATTR_REGCOUNT
	.align		4
        /*0000*/ 	.byte	0x04, 0x2f
        /*0002*/ 	.short	(.L_1 - .L_0)
	.align		4
.L_0:
        /*0004*/ 	.word	index@(triton_poi_fused_add_mul_15)
        /*0008*/ 	.word	0x00000017


	//----- nvinfo : EIATTR_MIN_STACK_SIZE
	.align		4
.L_1:
        /*000c*/ 	.byte	0x04, 0x12
        /*000e*/ 	.short	(.L_3 - .L_2)
	.align		4
.L_2:
        /*0010*/ 	.word	index@(triton_poi_fused_add_mul_15)
        /*0014*/ 	.word	0x00000000


	//----- nvinfo : EIATTR_FRAME_SIZE
	.align		4
.L_3:
        /*0018*/ 	.byte	0x04, 0x11
        /*001a*/ 	.short	(.L_5 - .L_4)
	.align		4
.L_4:
        /*001c*/ 	.word	index@(triton_poi_fused_add_mul_15)
        /*0020*/ 	.word	0x00000000


	//----- nvinfo : EIATTR_MIN_STACK_SIZE
	.align		4
.L_5:
        /*0024*/ 	.byte	0x04, 0x12
        /*0026*/ 	.short	(.L_7 - .L_6)
	.align		4
.L_6:
        /*0028*/ 	.word	index@(triton_poi_fused_add_mul_15)
        /*002c*/ 	.word	0x00000000
.L_7:


//--------------------- .nv.info.triton_poi_fused_add_mul_15 --------------------------
	.section	.nv.info.triton_poi_fused_add_mul_15,"",@"SHT_CUDA_INFO"
	.sectionflags	@""
	.align	4


	//----- nvinfo : EIATTR_CUDA_API_VERSION
	.align		4
        /*0000*/ 	.byte	0x04, 0x37
        /*0002*/ 	.short	(.L_9 - .L_8)
.L_8:
        /*0004*/ 	.word	0x0000007c


	//----- nvinfo : EIATTR_SW2861232_WAR
	.align		4
.L_9:
        /*0008*/ 	.byte	0x01, 0x35
	.zero		2


	//----- nvinfo : EIATTR_PARAM_CBANK
	.align		4
        /*000c*/ 	.byte	0x04, 0x0a
        /*000e*/ 	.short	(.L_11 - .L_10)
	.align		4
.L_10:
        /*0010*/ 	.word	index@(.nv.constant0.triton_poi_fused_add_mul_15)
        /*0014*/ 	.short	0x0160
        /*0016*/ 	.short	0x0050


	//----- nvinfo : EIATTR_CBANK_PARAM_SIZE
	.align		4
.L_11:
        /*0018*/ 	.byte	0x03, 0x19
        /*001a*/ 	.short	0x0050


	//----- nvinfo : EIATTR_KPARAM_INFO
	.align		4
        /*001c*/ 	.byte	0x04, 0x17
        /*001e*/ 	.short	(.L_13 - .L_12)
.L_12:
        /*0020*/ 	.word	0x00000000
        /*0024*/ 	.short	0x0009
        /*0026*/ 	.short	0x0048
        /*0028*/ 	.byte	0x00, 0xf4, 0x21, 0x00


	//----- nvinfo : EIATTR_KPARAM_INFO
	.align		4
.L_13:
        /*002c*/ 	.byte	0x04, 0x17
        /*002e*/ 	.short	(.L_15 - .L_14)
.L_14:
        /*0030*/ 	.word	0x00000000
        /*0034*/ 	.short	0x0008
        /*0036*/ 	.short	0x0040
        /*0038*/ 	.byte	0x00, 0xf0, 0x11, 0x00


	//----- nvinfo : EIATTR_KPARAM_INFO
	.align		4
.L_15:
        /*003c*/ 	.byte	0x04, 0x17
        /*003e*/ 	.short	(.L_17 - .L_16)
.L_16:
        /*0040*/ 	.word	0x00000000
        /*0044*/ 	.short	0x0007
        /*0046*/ 	.short	0x0038
        /*0048*/ 	.byte	0x00, 0xf4, 0x21, 0x00


	//----- nvinfo : EIATTR_KPARAM_INFO
	.align		4
.L_17:
        /*004c*/ 	.byte	0x04, 0x17
        /*004e*/ 	.short	(.L_19 - .L_18)
.L_18:
        /*0050*/ 	.word	0x00000000
        /*0054*/ 	.short	0x0006
        /*0056*/ 	.short	0x0030
        /*0058*/ 	.byte	0x00, 0xf4, 0x21, 0x00


	//----- nvinfo : EIATTR_KPARAM_INFO
	.align		4
.L_19:
        /*005c*/ 	.byte	0x04, 0x17
        /*005e*/ 	.short	(.L_21 - .L_20)
.L_20:
        /*0060*/ 	.word	0x00000000
        /*0064*/ 	.short	0x0005
        /*0066*/ 	.short	0x0028
        /*0068*/ 	.byte	0x00, 0xf4, 0x21, 0x00


	//----- nvinfo : EIATTR_KPARAM_INFO
	.align		4
.L_21:
        /*006c*/ 	.byte	0x04, 0x17
        /*006e*/ 	.short	(.L_23 - .L_22)
.L_22:
        /*0070*/ 	.word	0x00000000
        /*0074*/ 	.short	0x0004
        /*0076*/ 	.short	0x0020
        /*0078*/ 	.byte	0x00, 0xf4, 0x21, 0x00


	//----- nvinfo : EIATTR_KPARAM_INFO
	.align		4
.L_23:
        /*007c*/ 	.byte	0x04, 0x17
        /*007e*/ 	.short	(.L_25 - .L_24)
.L_24:
        /*0080*/ 	.word	0x00000000
        /*0084*/ 	.short	0x0003
        /*0086*/ 	.short	0x0018
        /*0088*/ 	.byte	0x00, 0xf4, 0x21, 0x00


	//----- nvinfo : EIATTR_KPARAM_INFO
	.align		4
.L_25:
        /*008c*/ 	.byte	0x04, 0x17
        /*008e*/ 	.short	(.L_27 - .L_26)
.L_26:
        /*0090*/ 	.word	0x00000000
        /*0094*/ 	.short	0x0002
        /*0096*/ 	.short	0x0010
        /*0098*/ 	.byte	0x00, 0xf4, 0x21, 0x00


	//----- nvinfo : EIATTR_KPARAM_INFO
	.align		4
.L_27:
        /*009c*/ 	.byte	0x04, 0x17
        /*009e*/ 	.short	(.L_29 - .L_28)
.L_28:
        /*00a0*/ 	.word	0x00000000
        /*00a4*/ 	.short	0x0001
        /*00a6*/ 	.short	0x0008
        /*00a8*/ 	.byte	0x00, 0xf4, 0x21, 0x00


	//----- nvinfo : EIATTR_KPARAM_INFO
	.align		4
.L_29:
        /*00ac*/ 	.byte	0x04, 0x17
        /*00ae*/ 	.short	(.L_31 - .L_30)
.L_30:
        /*00b0*/ 	.word	0x00000000
        /*00b4*/ 	.short	0x0000
        /*00b6*/ 	.short	0x0000
        /*00b8*/ 	.byte	0x00, 0xf4, 0x21, 0x00


	//----- nvinfo : EIATTR_MAXREG_COUNT
	.align		4
.L_31:
        /*00bc*/ 	.byte	0x03, 0x1b
        /*00be*/ 	.short	0x00ff


	//----- nvinfo : EIATTR_EXIT_INSTR_OFFSETS
	.align		4
        /*00c0*/ 	.byte	0x04, 0x1c
        /*00c2*/ 	.short	(.L_33 - .L_32)


	//   ....[0]....
.L_32:
        /*00c4*/ 	.word	0x00000550


	//----- nvinfo : EIATTR_REQNTID
	.align		4
.L_33:
        /*00c8*/ 	.byte	0x04, 0x10
        /*00ca*/ 	.short	(.L_35 - .L_34)
.L_34:
        /*00cc*/ 	.word	0x00000100
        /*00d0*/ 	.word	0x00000001
        /*00d4*/ 	.word	0x00000001
.L_35:


//--------------------- .nv.callgraph             --------------------------
	.section	.nv.callgraph,"",@"SHT_CUDA_CALLGRAPH"
	.align	4
	.sectionentsize	8
	.align		4
        /*0000*/ 	.word	0x00000000
	.align		4
        /*0004*/ 	.word	0xffffffff
	.align		4
        /*0008*/ 	.word	0x00000000
	.align		4
        /*000c*/ 	.word	0xfffffffe
	.align		4
        /*0010*/ 	.word	0x00000000
	.align		4
        /*0014*/ 	.word	0xfffffffd
	.align		4
        /*0018*/ 	.word	0x00000000
	.align		4
        /*001c*/ 	.word	0xfffffffc


//--------------------- .nv.rel.action            --------------------------
	.section	.nv.rel.action,"",@"SHT_CUDA_RELOCINFO"
	.align	8
	.sectionentsize	8
        /*0000*/ 	.byte	0x73, 0x00, 0x00, 0x00, 0x00, 0x00, 0x00, 0x00, 0x00, 0x00, 0x00, 0x11, 0x25, 0x00, 0x05, 0x36


//--------------------- .nv.constant0.triton_poi_fused_add_mul_15 --------------------------
	.section	.nv.constant0.triton_poi_fused_add_mul_15,"a",@progbits
	.sectionflags	@""
	.align	4
.nv.constant0.triton_poi_fused_add_mul_15:
	.zero		432


//--------------------- .text.triton_poi_fused_add_mul_15 --------------------------
	.section	.text.triton_poi_fused_add_mul_15,"ax",@progbits
	.sectioninfo	@"SHI_REGISTERS=23"
	.align	128
        .global         triton_poi_fused_add_mul_15
        .type           triton_poi_fused_add_mul_15,@function
        .size           triton_poi_fused_add_mul_15,(.L_x_1 - triton_poi_fused_add_mul_15)
        .other          triton_poi_fused_add_mul_15,@"STO_CUDA_ENTRY STV_DEFAULT"
triton_poi_fused_add_mul_15:
.text.triton_poi_fused_add_mul_15:
[----:B------:R-:W-:Y:S02]  /*0000*/  IMAD.MOV.U32 R1, RZ, RZ, c[0x0][0x28] ;  /* 0x00000a00ff017624 */ /* 0x000fe400078e00ff */
[----:B------:R-:W0:Y:S01]  /*0010*/  S2R R0, SR_TID.X ;  /* 0x0000000000007919 */ /* 0x000e220000002100 */
[----:B------:R-:W-:Y:S01]  /*0020*/  IMAD.MOV.U32 R9, RZ, RZ, 0x2 ;  /* 0x00000002ff097424 */ /* 0x000fe200078e00ff */
[----:B------:R-:W-:Y:S02]  /*0030*/  ULDC.64 UR4, c[0x0][0x118] ;  /* 0x0000460000047ab9 */ /* 0x000fe40000000a00 */
[----:B------:R-:W1:Y:S01]  /*0040*/  S2R R3, SR_CTAID.X ;  /* 0x0000000000037919 */ /* 0x000e620000002500 */
[----:B0-----:R-:W-:-:S05]  /*0050*/  IMAD.SHL.U32 R0, R0, 0x2, RZ ;  /* 0x0000000200007824 */ /* 0x001fca00078e00ff */
[----:B------:R-:W-:-:S04]  /*0060*/  LOP3.LUT R0, R0, 0x1fe, RZ, 0xc0, !PT ;  /* 0x000001fe00007812 */ /* 0x000fc800078ec0ff */
[----:B-1----:R-:W-:-:S05]  /*0070*/  LEA R0, R3, R0, 0x9 ;  /* 0x0000000003007211 */ /* 0x002fca00078e48ff */
[----:B------:R-:W-:-:S05]  /*0080*/  IMAD.HI R2, R0, 0x2aaaaaab, RZ ;  /* 0x2aaaaaab00027827 */ /* 0x000fca00078e02ff */
[----:B------:R-:W-:-:S04]  /*0090*/  SHF.R.U32.HI R3, RZ, 0x1f, R2 ;  /* 0x0000001fff037819 */ /* 0x000fc80000011602 */
[----:B------:R-:W-:-:S05]  /*00a0*/  LEA.HI.SX32 R3, R2, R3, 0x17 ;  /* 0x0000000302037211 */ /* 0x000fca00078fbaff */
[----:B------:R-:W-:-:S05]  /*00b0*/  IMAD.WIDE R6, R3, R9, c[0x0][0x180] ;  /* 0x0000600003067625 */ /* 0x000fca00078e0209 */
[----:B------:R0:W2:Y:S01]  /*00c0*/  LDG.E.EL.U16 R18, [R6.64] ;  /* 0x0000000406127981 */ /* 0x0000a2000c2e1500 */
[----:B------:R-:W-:-:S06]  /*00d0*/  IMAD.WIDE R10, R3, R9, c[0x0][0x188] ;  /* 0x00006200030a7625 */ /* 0x000fcc00078e0209 */
[----:B------:R1:W3:Y:S01]  /*00e0*/  LDG.E.EL.U16 R11, [R10.64] ;  /* 0x000000040a0b7981 */ /* 0x0002e2000c2e1500 */
[----:B------:R-:W-:Y:S02]  /*00f0*/  IMAD R16, R3, -0xc00, R0 ;  /* 0xfffff40003107824 */ /* 0x000fe400078e0200 */
[----:B------:R-:W-:-:S03]  /*0100*/  IMAD.MOV.U32 R5, RZ, RZ, 0x4 ;  /* 0x00000004ff057424 */ /* 0x000fc600078e00ff */
[----:B------:R-:W-:Y:S01]  /*0110*/  IADD3 R4, R16, 0x3c00, RZ ;  /* 0x00003c0010047810 */ /* 0x000fe20007ffe0ff */
[----:B------:R-:W-:-:S04]  /*0120*/  IMAD.WIDE R2, R0, R5, c[0x0][0x178] ;  /* 0x00005e0000027625 */ /* 0x000fc800078e0205 */
[C---:B------:R-:W-:Y:S02]  /*0130*/  IMAD.WIDE.U32 R12, R4.reuse, R9, c[0x0][0x170] ;  /* 0x00005c00040c7625 */ /* 0x040fe400078e0009 */
[----:B------:R-:W4:Y:S02]  /*0140*/  LDG.E.64 R2, [R2.64] ;  /* 0x0000000402027981 */ /* 0x000f24000c1e1b00 */
[----:B------:R-:W-:Y:S02]  /*0150*/  IMAD.WIDE.U32 R4, R4, R5, c[0x0][0x168] ;  /* 0x00005a0004047625 */ /* 0x000fe400078e0005 */
[----:B------:R5:W4:Y:S02]  /*0160*/  LDG.E.EL R8, [R12.64] ;  /* 0x000000040c087981 */ /* 0x000b24000c2e1900 */
[CC--:B------:R-:W-:Y:S02]  /*0170*/  IMAD.WIDE R14, R16.reuse, R9.reuse, c[0x0][0x190] ;  /* 0x00006400100e7625 */ /* 0x0c0fe400078e0209 */
[----:B------:R-:W4:Y:S02]  /*0180*/  LDG.E.EL.64 R4, [R4.64] ;  /* 0x0000000404047981 */ /* 0x000f24000c2e1b00 */
[----:B------:R-:W-:-:S02]  /*0190*/  IMAD.WIDE R16, R16, R9, c[0x0][0x198] ;  /* 0x0000660010107625 */ /* 0x000fc400078e0209 */
[----:B-1----:R-:W4:Y:S02]  /*01a0*/  LDG.E.EL R10, [R14.64] ;  /* 0x000000040e0a7981 */ /* 0x002f24000c2e1900 */
[----:B0-----:R-:W-:Y:S02]  /*01b0*/  IMAD.WIDE R6, R0, R9, c[0x0][0x160] ;  /* 0x0000580000067625 */ /* 0x001fe400078e0209 */
[----:B------:R-:W4:Y:S04]  /*01c0*/  LDG.E.EL R9, [R16.64] ;  /* 0x0000000410097981 */ /* 0x000f28000c2e1900 */
[----:B------:R-:W4:Y:S01]  /*01d0*/  LDG.E R0, [R6.64] ;  /* 0x0000000406007981 */ /* 0x000f22000c1e1900 */
[C---:B--2---:R-:W-:Y:S01]  /*01e0*/  SHF.L.U32 R20, R18.reuse, 0x10, RZ ;  /* 0x0000001012147819 */ /* 0x044fe200000006ff */
[----:B------:R-:W-:-:S03]  /*01f0*/  IMAD.U32 R19, R18, 0x10000, RZ ;  /* 0x0001000012137824 */ /* 0x000fc600078e00ff */
[----:B------:R-:W-:Y:S02]  /*0200*/  FSETP.GE.AND P1, PT, R20, RZ, PT ;  /* 0x000000ff1400720b */ /* 0x000fe40003f26000 */
[----:B------:R-:W-:Y:S02]  /*0210*/  FSETP.GE.AND P0, PT, R19, RZ, PT ;  /* 0x000000ff1300720b */ /* 0x000fe40003f06000 */
[C---:B-----5:R-:W-:Y:S01]  /*0220*/  SEL R12, R18.reuse, RZ, !P1 ;  /* 0x000000ff120c7207 */ /* 0x060fe20004800000 */
[----:B---3--:R-:W-:Y:S01]  /*0230*/  IMAD.U32 R13, R11, 0x10000, RZ ;  /* 0x000100000b0d7824 */ /* 0x008fe200078e00ff */
[----:B------:R-:W-:Y:S02]  /*0240*/  SEL R18, R18, RZ, !P0 ;  /* 0x000000ff12127207 */ /* 0x000fe40004000000 */
[----:B------:R-:W-:Y:S02]  /*0250*/  SHF.L.U32 R12, R12, 0x10, RZ ;  /* 0x000000100c0c7819 */ /* 0x000fe400000006ff */
[----:B------:R-:W-:Y:S01]  /*0260*/  FSETP.GTU.AND P0, PT, R13, RZ, PT ;  /* 0x000000ff0d00720b */ /* 0x000fe20003f0c000 */
[----:B------:R-:W-:-:S02]  /*0270*/  IMAD.U32 R18, R18, 0x10000, RZ ;  /* 0x0001000012127824 */ /* 0x000fc400078e00ff */
[----:B------:R-:W-:Y:S01]  /*0280*/  FADD R12, RZ, -R12 ;  /* 0x8000000cff0c7221 */ /* 0x000fe20000000000 */
[----:B------:R-:W-:Y:S01]  /*0290*/  FSETP.GTU.AND P2, PT, R13, RZ, PT ;  /* 0x000000ff0d00720b */ /* 0x000fe20003f4c000 */
[----:B------:R-:W-:Y:S01]  /*02a0*/  FADD R18, RZ, -R18 ;  /* 0x80000012ff127221 */ /* 0x000fe20000000000 */
[----:B------:R-:W-:Y:S02]  /*02b0*/  SEL R13, R11, RZ, P0 ;  /* 0x000000ff0b0d7207 */ /* 0x000fe40000000000 */
[----:B------:R-:W-:Y:S02]  /*02c0*/  FSETP.NAN.AND P0, PT, R12, R12, PT ;  /* 0x0000000c0c00720b */ /* 0x000fe40003f08000 */
[----:B------:R-:W-:Y:S01]  /*02d0*/  FSETP.NAN.AND P1, PT, R18, R18, PT ;  /* 0x000000121200720b */ /* 0x000fe20003f28000 */
[----:B------:R-:W-:Y:S01]  /*02e0*/  IMAD.U32 R13, R13, 0x10000, RZ ;  /* 0x000100000d0d7824 */ /* 0x000fe200078e00ff */
[----:B------:R-:W-:-:S04]  /*02f0*/  SEL R11, R11, RZ, P2 ;  /* 0x000000ff0b0b7207 */ /* 0x000fc80001000000 */
[----:B------:R-:W-:Y:S02]  /*0300*/  FSETP.GT.AND P3, PT, R12, R13, PT ;  /* 0x0000000d0c00720b */ /* 0x000fe40003f64000 */
[----:B------:R-:W-:-:S03]  /*0310*/  SHF.L.U32 R11, R11, 0x10, RZ ;  /* 0x000000100b0b7819 */ /* 0x000fc600000006ff */
[----:B------:R-:W-:Y:S02]  /*0320*/  @!P0 FSEL R12, R12, R13, P3 ;  /* 0x0000000d0c0c8208 */ /* 0x000fe40001800000 */
[----:B------:R-:W-:-:S03]  /*0330*/  FSETP.GT.AND P2, PT, R18, R11, PT ;  /* 0x0000000b1200720b */ /* 0x000fc60003f44000 */
[----:B------:R-:W-:Y:S01]  /*0340*/  FMUL R12, R12, 0.0078740157186985015869 ;  /* 0x3c0102040c0c7820 */ /* 0x000fe20000400000 */
[----:B------:R-:W-:-:S04]  /*0350*/  @!P1 FSEL R18, R18, R11, P2 ;  /* 0x0000000b12129208 */ /* 0x000fc80001000000 */
[----:B------:R-:W-:Y:S01]  /*0360*/  FSETP.GT.AND P0, PT, R12, 9.9999997473787516356e-06, PT ;  /* 0x3727c5ac0c00780b */ /* 0x000fe20003f04000 */
[----:B------:R-:W-:Y:S01]  /*0370*/  FMUL R13, R18, 0.0078740157186985015869 ;  /* 0x3c010204120d7820 */ /* 0x000fe20000400000 */
[----:B------:R-:W-:-:S04]  /*0380*/  FSETP.NAN.AND P2, PT, R12, R12, PT ;  /* 0x0000000c0c00720b */ /* 0x000fc80003f48000 */
[C---:B------:R-:W-:Y:S02]  /*0390*/  FSETP.GT.AND P1, PT, R13.reuse, 9.9999997473787516356e-06, PT ;  /* 0x3727c5ac0d00780b */ /* 0x040fe40003f24000 */
[----:B----4-:R-:W-:Y:S02]  /*03a0*/  I2FP.F32.S32 R11, R2 ;  /* 0x00000002000b7245 */ /* 0x010fe40000201400 */
[----:B------:R-:W-:Y:S02]  /*03b0*/  FSETP.NAN.AND P3, PT, R13, R13, PT ;  /* 0x0000000d0d00720b */ /* 0x000fe40003f68000 */
[----:B------:R-:W-:Y:S02]  /*03c0*/  I2FP.F32.S32 R2, R3 ;  /* 0x0000000300027245 */ /* 0x000fe40000201400 */
[----:B------:R-:W-:Y:S01]  /*03d0*/  @!P0 FSEL R12, R12, 9.9999997473787516356e-06, P2 ;  /* 0x3727c5ac0c0c8808 */ /* 0x000fe20001000000 */
[C---:B------:R-:W-:Y:S01]  /*03e0*/  IMAD.U32 R3, R8.reuse, 0x10000, RZ ;  /* 0x0001000008037824 */ /* 0x040fe200078e00ff */
[----:B------:R-:W-:-:S03]  /*03f0*/  PRMT R8, R8, 0x7632, R8 ;  /* 0x0000763208087816 */ /* 0x000fc60000000008 */
[----:B------:R-:W-:Y:S01]  /*0400*/  @!P1 FSEL R13, R13, 9.9999997473787516356e-06, P3 ;  /* 0x3727c5ac0d0d9808 */ /* 0x000fe20001800000 */
[----:B------:R-:W-:Y:S01]  /*0410*/  FMUL R12, R11, R12 ;  /* 0x0000000c0b0c7220 */ /* 0x000fe20000400000 */
[--C-:B------:R-:W-:Y:S01]  /*0420*/  FADD R11, R4, R3.reuse ;  /* 0x00000003040b7221 */ /* 0x100fe20000000000 */
[----:B------:R-:W-:Y:S02]  /*0430*/  PRMT R3, R10, 0x7632, R3 ;  /* 0x000076320a037816 */ /* 0x000fe40000000003 */
[C---:B------:R-:W-:Y:S01]  /*0440*/  PRMT R4, R9.reuse, 0x7632, R4 ;  /* 0x0000763209047816 */ /* 0x040fe20000000004 */
[----:B------:R-:W-:Y:S01]  /*0450*/  FMUL R13, R2, R13 ;  /* 0x0000000d020d7220 */ /* 0x000fe20000400000 */
[----:B------:R-:W-:Y:S01]  /*0460*/  SHF.L.U32 R8, R8, 0x10, RZ ;  /* 0x0000001008087819 */ /* 0x000fe200000006ff */
[----:B------:R-:W-:Y:S01]  /*0470*/  IMAD.U32 R10, R10, 0x10000, RZ ;  /* 0x000100000a0a7824 */ /* 0x000fe200078e00ff */
[----:B------:R-:W-:Y:S01]  /*0480*/  PRMT R2, R0, 0x7632, R2 ;  /* 0x0000763200027816 */ /* 0x000fe20000000002 */
[----:B------:R-:W-:Y:S01]  /*0490*/  IMAD.U32 R9, R9, 0x10000, RZ ;  /* 0x0001000009097824 */ /* 0x000fe200078e00ff */
[----:B------:R-:W-:Y:S01]  /*04a0*/  SHF.L.U32 R4, R4, 0x10, RZ ;  /* 0x0000001004047819 */ /* 0x000fe200000006ff */
[----:B------:R-:W-:Y:S01]  /*04b0*/  IMAD.U32 R3, R3, 0x10000, RZ ;  /* 0x0001000003037824 */ /* 0x000fe200078e00ff */
[----:B------:R-:W-:Y:S01]  /*04c0*/  SHF.L.U32 R2, R2, 0x10, RZ ;  /* 0x0000001002027819 */ /* 0x000fe200000006ff */
[----:B------:R-:W-:Y:S01]  /*04d0*/  FADD R5, R5, R8 ;  /* 0x0000000805057221 */ /* 0x000fe20000000000 */
[----:B------:R-:W-:Y:S01]  /*04e0*/  FFMA R9, R10, R12, R9 ;  /* 0x0000000c0a097223 */ /* 0x000fe20000000009 */
[----:B------:R-:W-:Y:S01]  /*04f0*/  IMAD.U32 R0, R0, 0x10000, RZ ;  /* 0x0001000000007824 */ /* 0x000fe200078e00ff */
[----:B------:R-:W-:-:S03]  /*0500*/  FFMA R3, R3, R13, R4 ;  /* 0x0000000d03037223 */ /* 0x000fc60000000004 */
[----:B------:R-:W-:Y:S01]  /*0510*/  FFMA R0, R11, R9, R0 ;  /* 0x000000090b007223 */ /* 0x000fe20000000000 */
[----:B------:R-:W-:-:S05]  /*0520*/  FFMA R3, R5, R3, R2 ;  /* 0x0000000305037223 */ /* 0x000fca0000000002 */
[----:B------:R-:W-:-:S05]  /*0530*/  F2FP.BF16.PACK_AB R3, R3, R0 ;  /* 0x000000000303723e */ /* 0x000fca00000010ff */
[----:B------:R-:W-:Y:S01]  /*0540*/  STG.E [R6.64], R3 ;  /* 0x0000000306007986 */ /* 0x000fe2000c101904 */
[----:B------:R-:W-:Y:S05]  /*0550*/  EXIT ;  /* 0x000000000000794d */ /* 0x000fea0003800000 */
.L_x_0:
[----:B------:R-:W-:-:S00]  /*0560*/  BRA `(.L_x_0) ;  /* 0xfffffff000007947 */ /* 0x000fc0000383ffff */
[----:B------:R-:W-:-:S00]  /*0570*/  NOP ;  /* 0x0000000000007918 */ /* 0x000fc00000000000 */
        /* <DEDUP_REMOVED lines=8> */
.L_x_1:
